//
// Generated by NVIDIA NVVM Compiler
//
// Compiler Build ID: CL-36424714
// Cuda compilation tools, release 13.0, V13.0.88
// Based on NVVM 20.0.0
//

.version 9.0
.target sm_100
.address_size 64

	// .globl	_Z25cuda_crystal_field_kerneljPKdS0_

.visible .entry _Z25cuda_crystal_field_kerneljPKdS0_(
	.param .u32 _Z25cuda_crystal_field_kerneljPKdS0__param_0,
	.param .u64 .ptr .align 1 _Z25cuda_crystal_field_kerneljPKdS0__param_1,
	.param .u64 .ptr .align 1 _Z25cuda_crystal_field_kerneljPKdS0__param_2
)
{


	ret;

}


// ===== COMPILED SASS (sm_100) =====

	.target	sm_100

	.elftype	@"ET_EXEC"


//--------------------- .note.nv.tkinfo           --------------------------
	.section	.note.nv.tkinfo,"",@"SHT_NOTE"
	.sectionflags	@"SHF_NOTE_NV_TKINFO"
	.tkinfo
        /*0018*/ 	.word	0x00000002
        /*0030*/ 	.string	""
        /*0030*/ 	.string	"ptxas"
        /*0030*/ 	.string	"Cuda compilation tools, release 13.0, V13.0.88"
        /*0030*/ 	.string	"Build cuda_13.0.r13.0/compiler.36424714_0"
        /*0030*/ 	.string	"-arch sm_100 -m 64 "



//--------------------- .note.nv.cuinfo           --------------------------
	.section	.note.nv.cuinfo,"",@"SHT_NOTE"
	.sectionflags	@"SHF_NOTE_NV_CUINFO"
        /*0018*/ 	.short	0x0002
        /*001a*/ 	.short	0x0064
        /*001c*/ 	.short	0x0082
	.zero		2


//--------------------- .nv.info                  --------------------------
	.section	.nv.info,"",@"SHT_CUDA_INFO"
	.align	4


	//----- nvinfo : EIATTR_REGCOUNT
	.align		4
        /*0000*/ 	.byte	0x04, 0x2f
        /*0002*/ 	.short	(.L_1 - .L_0)
	.align		4
.L_0:
        /*0004*/ 	.word	index@(_Z25cuda_crystal_field_kerneljPKdS0_)
        /*0008*/ 	.word	0x00000004


	//----- nvinfo : EIATTR_FRAME_SIZE
	.align		4
.L_1:
        /*000c*/ 	.byte	0x04, 0x11
        /*000e*/ 	.short	(.L_3 - .L_2)
	.align		4
.L_2:
        /*0010*/ 	.word	index@(_Z25cuda_crystal_field_kerneljPKdS0_)
        /*0014*/ 	.word	0x00000000


	//----- nvinfo : EIATTR_MIN_STACK_SIZE
	.align		4
.L_3:
        /*0018*/ 	.byte	0x04, 0x12
        /*001a*/ 	.short	(.L_5 - .L_4)
	.align		4
.L_4:
        /*001c*/ 	.word	index@(_Z25cuda_crystal_field_kerneljPKdS0_)
        /*0020*/ 	.word	0x00000000
.L_5:


//--------------------- .nv.compat                --------------------------
	.section	.nv.compat,"",@"SHT_CUDA_COMPAT_INFO"
	.align	4
        /*0000*/ 	.byte	0x02, 0x09, 0x00, 0x00, 0x02, 0x02, 0x01, 0x00, 0x02, 0x05, 0x05, 0x00, 0x03, 0x07, 0x01, 0x01
        /*0010*/ 	.byte	0x02, 0x03, 0x00, 0x00, 0x02, 0x06, 0x01, 0x00, 0x04, 0x0b, 0x08, 0x00, 0x09, 0x00, 0x00, 0x00
        /*0020*/ 	.byte	0x00, 0x00, 0x00, 0x00


//--------------------- .nv.info._Z25cuda_crystal_field_kerneljPKdS0_ --------------------------
	.section	.nv.info._Z25cuda_crystal_field_kerneljPKdS0_,"",@"SHT_CUDA_INFO"
	.sectionflags	@""
	.align	4


	//----- nvinfo : EIATTR_CUDA_API_VERSION
	.align		4
        /*0000*/ 	.byte	0x04, 0x37
        /*0002*/ 	.short	(.L_7 - .L_6)
.L_6:
        /*0004*/ 	.word	0x00000082


	//----- nvinfo : EIATTR_KPARAM_INFO
	.align		4
.L_7:
        /*0008*/ 	.byte	0x04, 0x17
        /*000a*/ 	.short	(.L_9 - .L_8)
.L_8:
        /*000c*/ 	.word	0x00000000
        /*0010*/ 	.short	0x0002
        /*0012*/ 	.short	0x0010
        /*0014*/ 	.byte	0x00, 0xf5, 0x21, 0x00


	//----- nvinfo : EIATTR_KPARAM_INFO
	.align		4
.L_9:
        /*0018*/ 	.byte	0x04, 0x17
        /*001a*/ 	.short	(.L_11 - .L_10)
.L_10:
        /*001c*/ 	.word	0x00000000
        /*0020*/ 	.short	0x0001
        /*0022*/ 	.short	0x0008
        /*0024*/ 	.byte	0x00, 0xf5, 0x21, 0x00


	//----- nvinfo : EIATTR_KPARAM_INFO
	.align		4
.L_11:
        /*0028*/ 	.byte	0x04, 0x17
        /*002a*/ 	.short	(.L_13 - .L_12)
.L_12:
        /*002c*/ 	.word	0x00000000
        /*0030*/ 	.short	0x0000
        /*0032*/ 	.short	0x0000
        /*0034*/ 	.byte	0x00, 0xf0, 0x11, 0x00


	//----- nvinfo : EIATTR_SPARSE_MMA_MASK
	.align		4
.L_13:
        /*0038*/ 	.byte	0x03, 0x50
        /*003a*/ 	.short	0x0000


	//----- nvinfo : EIATTR_MAXREG_COUNT
	.align		4
        /*003c*/ 	.byte	0x03, 0x1b
        /*003e*/ 	.short	0x00ff


	//----- nvinfo : EIATTR_MERCURY_ISA_VERSION
	.align		4
        /*0040*/ 	.byte	0x03, 0x5f
        /*0042*/ 	.short	0x0101


	//----- nvinfo : EIATTR_VRC_CTA_INIT_COUNT
	.align		4
        /*0044*/ 	.byte	0x02, 0x4a
	.zero		1
	.zero		1


	//----- nvinfo : EIATTR_EXIT_INSTR_OFFSETS
	.align		4
        /*0048*/ 	.byte	0x04, 0x1c
        /*004a*/ 	.short	(.L_15 - .L_14)


	//   ....[0]....
.L_14:
        /*004c*/ 	.word	0x00000010


	//----- nvinfo : EIATTR_CBANK_PARAM_SIZE
	.align		4
.L_15:
        /*0050*/ 	.byte	0x03, 0x19
        /*0052*/ 	.short	0x0018


	//----- nvinfo : EIATTR_PARAM_CBANK
	.align		4
        /*0054*/ 	.byte	0x04, 0x0a
        /*0056*/ 	.short	(.L_17 - .L_16)
	.align		4
.L_16:
        /*0058*/ 	.word	index@(.nv.constant0._Z25cuda_crystal_field_kerneljPKdS0_)
        /*005c*/ 	.short	0x0380
        /*005e*/ 	.short	0x0018


	//----- nvinfo : EIATTR_SW_WAR
	.align		4
.L_17:
        /*0060*/ 	.byte	0x04, 0x36
        /*0062*/ 	.short	(.L_19 - .L_18)
.L_18:
        /*0064*/ 	.word	0x00000008
.L_19:


//--------------------- .nv.callgraph             --------------------------
	.section	.nv.callgraph,"",@"SHT_CUDA_CALLGRAPH"
	.align	4
	.sectionentsize	8
	.align		4
        /*0000*/ 	.word	0x00000000
	.align		4
        /*0004*/ 	.word	0xffffffff
	.align		4
        /*0008*/ 	.word	0x00000000
	.align		4
        /*000c*/ 	.word	0xfffffffe
	.align		4
        /*0010*/ 	.word	0x00000000
	.align		4
        /*0014*/ 	.word	0xfffffffd
	.align		4
        /*0018*/ 	.word	0x00000000
	.align		4
        /*001c*/ 	.word	0xfffffffc


//--------------------- .text._Z25cuda_crystal_field_kerneljPKdS0_ --------------------------
	.section	.text._Z25cuda_crystal_field_kerneljPKdS0_,"ax",@progbits
	.align	128
        .global         _Z25cuda_crystal_field_kerneljPKdS0_
        .type           _Z25cuda_crystal_field_kerneljPKdS0_,@function
        .size           _Z25cuda_crystal_field_kerneljPKdS0_,(.L_x_1 - _Z25cuda_crystal_field_kerneljPKdS0_)
        .other          _Z25cuda_crystal_field_kerneljPKdS0_,@"STO_CUDA_ENTRY STV_DEFAULT"
_Z25cuda_crystal_field_kerneljPKdS0_:
.text._Z25cuda_crystal_field_kerneljPKdS0_:
[----:B------:R-:W-:Y:S01]  /*0000*/  LDC R1, c[0x0][0x37c] ;  /* 0x0000df00ff017b82 */ /* 0x000fe20000000800 */
[----:B------:R-:W-:Y:S05]  /*0010*/  EXIT ;  /* 0x000000000000794d */ /* 0x000fea0003800000 */
.L_x_0:
[----:B------:R-:W-:-:S00]  /*0020*/  BRA `(.L_x_0) ;  /* 0xfffffffc00fc7947 */ /* 0x000fc0000383ffff */
[----:B------:R-:W-:-:S00]  /*0030*/  NOP ;  /* 0x0000000000007918 */ /* 0x000fc00000000000 */
        /* <DEDUP_REMOVED lines=12> */
.L_x_1:


//--------------------- .nv.shared.reserved.0     --------------------------
	.section	.nv.shared.reserved.0,"aw",@nobits
	.weak		__nv_reservedSMEM_offset_0_alias
	.size		__nv_reservedSMEM_offset_0_alias, 0, 64
	.other		__nv_reservedSMEM_offset_0_alias,@"STO_CUDA_RESERVED_SHARED STV_DEFAULT"
__nv_reservedSMEM_offset_0_alias:
	.zero		0
	.zero		64


//--------------------- .nv.constant0._Z25cuda_crystal_field_kerneljPKdS0_ --------------------------
	.section	.nv.constant0._Z25cuda_crystal_field_kerneljPKdS0_,"a",@progbits
	.sectionflags	@""
	.align	4
.nv.constant0._Z25cuda_crystal_field_kerneljPKdS0_:
	.zero		920


//--------------------- SYMBOLS --------------------------

	.type		.nv.reservedSmem.offset0,@object
	.size		.nv.reservedSmem.offset0,0x4
